//
// Generated by NVIDIA NVVM Compiler
//
// Compiler Build ID: CL-36424714
// Cuda compilation tools, release 13.0, V13.0.88
// Based on NVVM 20.0.0
//

.version 9.0
.target sm_100
.address_size 64

	// .globl	_Z16reduce_kernel_v2ILi32ELi2EEvPfS0_
// _ZZ16reduce_kernel_v2ILi32ELi2EEvPfS0_E5shmem has been demoted

.visible .entry _Z16reduce_kernel_v2ILi32ELi2EEvPfS0_(
	.param .u64 .ptr .align 1 _Z16reduce_kernel_v2ILi32ELi2EEvPfS0__param_0,
	.param .u64 .ptr .align 1 _Z16reduce_kernel_v2ILi32ELi2EEvPfS0__param_1
)
{
	.reg .pred 	%p<5>;
	.reg .b32 	%r<15>;
	.reg .b32 	%f<13>;
	.reg .b64 	%rd<9>;
	// demoted variable
	.shared .align 4 .b8 _ZZ16reduce_kernel_v2ILi32ELi2EEvPfS0_E5shmem[128];
	ld.param.u64 	%rd2, [_Z16reduce_kernel_v2ILi32ELi2EEvPfS0__param_0];
	ld.param.u64 	%rd1, [_Z16reduce_kernel_v2ILi32ELi2EEvPfS0__param_1];
	mov.u32 	%r14, %ntid.x;
	mov.u32 	%r2, %ctaid.x;
	mul.lo.s32 	%r7, %r14, %r2;
	shl.b32 	%r8, %r7, 2;
	mov.u32 	%r3, %tid.x;
	add.s32 	%r9, %r8, %r3;
	cvta.to.global.u64 	%rd3, %rd2;
	mul.wide.s32 	%rd4, %r9, 4;
	add.s64 	%rd5, %rd3, %rd4;
	ld.global.f32 	%f1, [%rd5+4];
	add.f32 	%f2, %f1, 0f00000000;
	ld.global.f32 	%f3, [%rd5+8];
	add.f32 	%f4, %f2, %f3;
	ld.global.f32 	%f5, [%rd5+12];
	add.f32 	%f6, %f4, %f5;
	ld.global.f32 	%f7, [%rd5+16];
	add.f32 	%f8, %f6, %f7;
	shl.b32 	%r10, %r3, 2;
	mov.u32 	%r11, _ZZ16reduce_kernel_v2ILi32ELi2EEvPfS0_E5shmem;
	add.s32 	%r4, %r11, %r10;
	st.shared.f32 	[%r4], %f8;
	bar.sync 	0;
	setp.lt.u32 	%p1, %r14, 2;
	@%p1 bra 	$L__BB0_4;
$L__BB0_1:
	shr.u32 	%r6, %r14, 1;
	setp.ge.u32 	%p2, %r3, %r6;
	@%p2 bra 	$L__BB0_3;
	shl.b32 	%r12, %r6, 2;
	add.s32 	%r13, %r4, %r12;
	ld.shared.f32 	%f9, [%r13];
	ld.shared.f32 	%f10, [%r4];
	add.f32 	%f11, %f9, %f10;
	st.shared.f32 	[%r4], %f11;
$L__BB0_3:
	bar.sync 	0;
	setp.gt.u32 	%p3, %r14, 3;
	mov.u32 	%r14, %r6;
	@%p3 bra 	$L__BB0_1;
$L__BB0_4:
	setp.ne.s32 	%p4, %r3, 0;
	@%p4 bra 	$L__BB0_6;
	ld.shared.f32 	%f12, [_ZZ16reduce_kernel_v2ILi32ELi2EEvPfS0_E5shmem];
	cvta.to.global.u64 	%rd6, %rd1;
	mul.wide.u32 	%rd7, %r2, 4;
	add.s64 	%rd8, %rd6, %rd7;
	st.global.f32 	[%rd8], %f12;
$L__BB0_6:
	ret;

}


// ===== COMPILED SASS (sm_100) =====

	.target	sm_100

	.elftype	@"ET_EXEC"


//--------------------- .note.nv.tkinfo           --------------------------
	.section	.note.nv.tkinfo,"",@"SHT_NOTE"
	.sectionflags	@"SHF_NOTE_NV_TKINFO"
	.tkinfo
        /*0018*/ 	.word	0x00000002
        /*0030*/ 	.string	""
        /*0030*/ 	.string	"ptxas"
        /*0030*/ 	.string	"Cuda compilation tools, release 13.0, V13.0.88"
        /*0030*/ 	.string	"Build cuda_13.0.r13.0/compiler.36424714_0"
        /*0030*/ 	.string	"-arch sm_100 -m 64 "



//--------------------- .note.nv.cuinfo           --------------------------
	.section	.note.nv.cuinfo,"",@"SHT_NOTE"
	.sectionflags	@"SHF_NOTE_NV_CUINFO"
        /*0018*/ 	.short	0x0002
        /*001a*/ 	.short	0x0064
        /*001c*/ 	.short	0x0082
	.zero		2


//--------------------- .nv.info                  --------------------------
	.section	.nv.info,"",@"SHT_CUDA_INFO"
	.align	4


	//----- nvinfo : EIATTR_REGCOUNT
	.align		4
        /*0000*/ 	.byte	0x04, 0x2f
        /*0002*/ 	.short	(.L_1 - .L_0)
	.align		4
.L_0:
        /*0004*/ 	.word	index@(_Z16reduce_kernel_v2ILi32ELi2EEvPfS0_)
        /*0008*/ 	.word	0x00000010


	//----- nvinfo : EIATTR_FRAME_SIZE
	.align		4
.L_1:
        /*000c*/ 	.byte	0x04, 0x11
        /*000e*/ 	.short	(.L_3 - .L_2)
	.align		4
.L_2:
        /*0010*/ 	.word	index@(_Z16reduce_kernel_v2ILi32ELi2EEvPfS0_)
        /*0014*/ 	.word	0x00000000


	//----- nvinfo : EIATTR_MIN_STACK_SIZE
	.align		4
.L_3:
        /*0018*/ 	.byte	0x04, 0x12
        /*001a*/ 	.short	(.L_5 - .L_4)
	.align		4
.L_4:
        /*001c*/ 	.word	index@(_Z16reduce_kernel_v2ILi32ELi2EEvPfS0_)
        /*0020*/ 	.word	0x00000000
.L_5:


//--------------------- .nv.compat                --------------------------
	.section	.nv.compat,"",@"SHT_CUDA_COMPAT_INFO"
	.align	4
        /*0000*/ 	.byte	0x02, 0x09, 0x00, 0x00, 0x02, 0x02, 0x01, 0x00, 0x02, 0x05, 0x05, 0x00, 0x03, 0x07, 0x01, 0x01
        /*0010*/ 	.byte	0x02, 0x03, 0x00, 0x00, 0x02, 0x06, 0x01, 0x00, 0x04, 0x0b, 0x08, 0x00, 0x09, 0x00, 0x00, 0x00
        /*0020*/ 	.byte	0x00, 0x00, 0x00, 0x00


//--------------------- .nv.info._Z16reduce_kernel_v2ILi32ELi2EEvPfS0_ --------------------------
	.section	.nv.info._Z16reduce_kernel_v2ILi32ELi2EEvPfS0_,"",@"SHT_CUDA_INFO"
	.sectionflags	@""
	.align	4


	//----- nvinfo : EIATTR_CUDA_API_VERSION
	.align		4
        /*0000*/ 	.byte	0x04, 0x37
        /*0002*/ 	.short	(.L_7 - .L_6)
.L_6:
        /*0004*/ 	.word	0x00000082


	//----- nvinfo : EIATTR_KPARAM_INFO
	.align		4
.L_7:
        /*0008*/ 	.byte	0x04, 0x17
        /*000a*/ 	.short	(.L_9 - .L_8)
.L_8:
        /*000c*/ 	.word	0x00000000
        /*0010*/ 	.short	0x0001
        /*0012*/ 	.short	0x0008
        /*0014*/ 	.byte	0x00, 0xf5, 0x21, 0x00


	//----- nvinfo : EIATTR_KPARAM_INFO
	.align		4
.L_9:
        /*0018*/ 	.byte	0x04, 0x17
        /*001a*/ 	.short	(.L_11 - .L_10)
.L_10:
        /*001c*/ 	.word	0x00000000
        /*0020*/ 	.short	0x0000
        /*0022*/ 	.short	0x0000
        /*0024*/ 	.byte	0x00, 0xf5, 0x21, 0x00


	//----- nvinfo : EIATTR_SPARSE_MMA_MASK
	.align		4
.L_11:
        /*0028*/ 	.byte	0x03, 0x50
        /*002a*/ 	.short	0x0000


	//----- nvinfo : EIATTR_MAXREG_COUNT
	.align		4
        /*002c*/ 	.byte	0x03, 0x1b
        /*002e*/ 	.short	0x00ff


	//----- nvinfo : EIATTR_NUM_BARRIERS
	.align		4
        /*0030*/ 	.byte	0x02, 0x4c
        /*0032*/ 	.byte	0x01
	.zero		1


	//----- nvinfo : EIATTR_MERCURY_ISA_VERSION
	.align		4
        /*0034*/ 	.byte	0x03, 0x5f
        /*0036*/ 	.short	0x0101


	//----- nvinfo : EIATTR_VRC_CTA_INIT_COUNT
	.align		4
        /*0038*/ 	.byte	0x02, 0x4a
	.zero		1
	.zero		1


	//----- nvinfo : EIATTR_EXIT_INSTR_OFFSETS
	.align		4
        /*003c*/ 	.byte	0x04, 0x1c
        /*003e*/ 	.short	(.L_13 - .L_12)


	//   ....[0]....
.L_12:
        /*0040*/ 	.word	0x00000260


	//   ....[1]....
        /*0044*/ 	.word	0x000002e0


	//----- nvinfo : EIATTR_CBANK_PARAM_SIZE
	.align		4
.L_13:
        /*0048*/ 	.byte	0x03, 0x19
        /*004a*/ 	.short	0x0010


	//----- nvinfo : EIATTR_PARAM_CBANK
	.align		4
        /*004c*/ 	.byte	0x04, 0x0a
        /*004e*/ 	.short	(.L_15 - .L_14)
	.align		4
.L_14:
        /*0050*/ 	.word	index@(.nv.constant0._Z16reduce_kernel_v2ILi32ELi2EEvPfS0_)
        /*0054*/ 	.short	0x0380
        /*0056*/ 	.short	0x0010


	//----- nvinfo : EIATTR_SW_WAR
	.align		4
.L_15:
        /*0058*/ 	.byte	0x04, 0x36
        /*005a*/ 	.short	(.L_17 - .L_16)
.L_16:
        /*005c*/ 	.word	0x00000008
.L_17:


//--------------------- .nv.callgraph             --------------------------
	.section	.nv.callgraph,"",@"SHT_CUDA_CALLGRAPH"
	.align	4
	.sectionentsize	8
	.align		4
        /*0000*/ 	.word	0x00000000
	.align		4
        /*0004*/ 	.word	0xffffffff
	.align		4
        /*0008*/ 	.word	0x00000000
	.align		4
        /*000c*/ 	.word	0xfffffffe
	.align		4
        /*0010*/ 	.word	0x00000000
	.align		4
        /*0014*/ 	.word	0xfffffffd
	.align		4
        /*0018*/ 	.word	0x00000000
	.align		4
        /*001c*/ 	.word	0xfffffffc


//--------------------- .text._Z16reduce_kernel_v2ILi32ELi2EEvPfS0_ --------------------------
	.section	.text._Z16reduce_kernel_v2ILi32ELi2EEvPfS0_,"ax",@progbits
	.align	128
        .global         _Z16reduce_kernel_v2ILi32ELi2EEvPfS0_
        .type           _Z16reduce_kernel_v2ILi32ELi2EEvPfS0_,@function
        .size           _Z16reduce_kernel_v2ILi32ELi2EEvPfS0_,(.L_x_3 - _Z16reduce_kernel_v2ILi32ELi2EEvPfS0_)
        .other          _Z16reduce_kernel_v2ILi32ELi2EEvPfS0_,@"STO_CUDA_ENTRY STV_DEFAULT"
_Z16reduce_kernel_v2ILi32ELi2EEvPfS0_:
.text._Z16reduce_kernel_v2ILi32ELi2EEvPfS0_:
[----:B------:R-:W-:Y:S01]  /*0000*/  LDC R1, c[0x0][0x37c] ;  /* 0x0000df00ff017b82 */ /* 0x000fe20000000800 */
[----:B------:R-:W0:Y:S01]  /*0010*/  S2R R11, SR_CTAID.X ;  /* 0x00000000000b7919 */ /* 0x000e220000002500 */
[----:B------:R-:W0:Y:S06]  /*0020*/  LDCU UR8, c[0x0][0x360] ;  /* 0x00006c00ff0877ac */ /* 0x000e2c0008000800 */
[----:B------:R-:W1:Y:S01]  /*0030*/  LDC.64 R2, c[0x0][0x380] ;  /* 0x0000e000ff027b82 */ /* 0x000e620000000a00 */
[----:B------:R-:W2:Y:S01]  /*0040*/  S2R R13, SR_TID.X ;  /* 0x00000000000d7919 */ /* 0x000ea20000002100 */
[----:B------:R-:W3:Y:S01]  /*0050*/  LDCU.64 UR6, c[0x0][0x358] ;  /* 0x00006b00ff0677ac */ /* 0x000ee20008000a00 */
[----:B0-----:R-:W-:-:S05]  /*0060*/  IMAD R0, R11, UR8, RZ ;  /* 0x000000080b007c24 */ /* 0x001fca000f8e02ff */
[----:B--2---:R-:W-:-:S05]  /*0070*/  LEA R5, R0, R13, 0x2 ;  /* 0x0000000d00057211 */ /* 0x004fca00078e10ff */
[----:B-1----:R-:W-:-:S05]  /*0080*/  IMAD.WIDE R2, R5, 0x4, R2 ;  /* 0x0000000405027825 */ /* 0x002fca00078e0202 */
[----:B---3--:R-:W2:Y:S04]  /*0090*/  LDG.E R0, desc[UR6][R2.64+0x4] ;  /* 0x0000040602007981 */ /* 0x008ea8000c1e1900 */
[----:B------:R-:W3:Y:S04]  /*00a0*/  LDG.E R5, desc[UR6][R2.64+0x8] ;  /* 0x0000080602057981 */ /* 0x000ee8000c1e1900 */
[----:B------:R-:W4:Y:S04]  /*00b0*/  LDG.E R7, desc[UR6][R2.64+0xc] ;  /* 0x00000c0602077981 */ /* 0x000f28000c1e1900 */
[----:B------:R-:W5:Y:S01]  /*00c0*/  LDG.E R9, desc[UR6][R2.64+0x10] ;  /* 0x0000100602097981 */ /* 0x000f62000c1e1900 */
[----:B------:R-:W0:Y:S01]  /*00d0*/  S2UR UR5, SR_CgaCtaId ;  /* 0x00000000000579c3 */ /* 0x000e220000008800 */
[----:B------:R-:W-:Y:S01]  /*00e0*/  UMOV UR4, 0x400 ;  /* 0x0000040000047882 */ /* 0x000fe20000000000 */
[----:B------:R-:W-:Y:S01]  /*00f0*/  UISETP.GE.U32.AND UP0, UPT, UR8, 0x2, UPT ;  /* 0x000000020800788c */ /* 0x000fe2000bf06070 */
[----:B------:R-:W-:Y:S01]  /*0100*/  ISETP.NE.AND P0, PT, R13, RZ, PT ;  /* 0x000000ff0d00720c */ /* 0x000fe20003f05270 */
[----:B0-----:R-:W-:Y:S01]  /*0110*/  ULEA UR4, UR5, UR4, 0x18 ;  /* 0x0000000405047291 */ /* 0x001fe2000f8ec0ff */
[----:B--2---:R-:W-:-:S04]  /*0120*/  FADD R0, RZ, R0 ;  /* 0x00000000ff007221 */ /* 0x004fc80000000000 */
[----:B---3--:R-:W-:Y:S01]  /*0130*/  FADD R0, R0, R5 ;  /* 0x0000000500007221 */ /* 0x008fe20000000000 */
[----:B------:R-:W-:-:S03]  /*0140*/  LEA R5, R13, UR4, 0x2 ;  /* 0x000000040d057c11 */ /* 0x000fc6000f8e10ff */
[----:B----4-:R-:W-:-:S04]  /*0150*/  FADD R0, R0, R7 ;  /* 0x0000000700007221 */ /* 0x010fc80000000000 */
[----:B-----5:R-:W-:-:S05]  /*0160*/  FADD R0, R0, R9 ;  /* 0x0000000900007221 */ /* 0x020fca0000000000 */
[----:B------:R0:W-:Y:S01]  /*0170*/  STS [R5], R0 ;  /* 0x0000000005007388 */ /* 0x0001e20000000800 */
[----:B------:R-:W-:Y:S06]  /*0180*/  BAR.SYNC.DEFER_BLOCKING 0x0 ;  /* 0x0000000000007b1d */ /* 0x000fec0000010000 */
[----:B------:R-:W-:Y:S05]  /*0190*/  BRA.U !UP0, `(.L_x_0) ;  /* 0x0000000108307547 */ /* 0x000fea000b800000 */
[----:B0-----:R-:W-:-:S07]  /*01a0*/  MOV R0, UR8 ;  /* 0x0000000800007c02 */ /* 0x001fce0008000f00 */
.L_x_1:
[----:B------:R-:W-:-:S04]  /*01b0*/  SHF.R.U32.HI R6, RZ, 0x1, R0 ;  /* 0x00000001ff067819 */ /* 0x000fc80000011600 */
[----:B------:R-:W-:-:S13]  /*01c0*/  ISETP.GE.U32.AND P1, PT, R13, R6, PT ;  /* 0x000000060d00720c */ /* 0x000fda0003f26070 */
[----:B------:R-:W-:Y:S01]  /*01d0*/  @!P1 LEA R2, R6, R5, 0x2 ;  /* 0x0000000506029211 */ /* 0x000fe200078e10ff */
[----:B------:R-:W-:Y:S05]  /*01e0*/  @!P1 LDS R3, [R5] ;  /* 0x0000000005039984 */ /* 0x000fea0000000800 */
[----:B------:R-:W0:Y:S02]  /*01f0*/  @!P1 LDS R2, [R2] ;  /* 0x0000000002029984 */ /* 0x000e240000000800 */
[----:B0-----:R-:W-:-:S05]  /*0200*/  @!P1 FADD R4, R2, R3 ;  /* 0x0000000302049221 */ /* 0x001fca0000000000 */
[----:B------:R1:W-:Y:S01]  /*0210*/  @!P1 STS [R5], R4 ;  /* 0x0000000405009388 */ /* 0x0003e20000000800 */
[----:B------:R-:W-:Y:S01]  /*0220*/  BAR.SYNC.DEFER_BLOCKING 0x0 ;  /* 0x0000000000007b1d */ /* 0x000fe20000010000 */
[----:B------:R-:W-:Y:S02]  /*0230*/  ISETP.GT.U32.AND P1, PT, R0, 0x3, PT ;  /* 0x000000030000780c */ /* 0x000fe40003f24070 */
[----:B------:R-:W-:-:S11]  /*0240*/  MOV R0, R6 ;  /* 0x0000000600007202 */ /* 0x000fd60000000f00 */
[----:B-1----:R-:W-:Y:S05]  /*0250*/  @P1 BRA `(.L_x_1) ;  /* 0xfffffffc00d41947 */ /* 0x002fea000383ffff */
.L_x_0:
[----:B------:R-:W-:Y:S05]  /*0260*/  @P0 EXIT ;  /* 0x000000000000094d */ /* 0x000fea0003800000 */
[----:B------:R-:W1:Y:S01]  /*0270*/  S2UR UR5, SR_CgaCtaId ;  /* 0x00000000000579c3 */ /* 0x000e620000008800 */
[----:B------:R-:W-:-:S07]  /*0280*/  UMOV UR4, 0x400 ;  /* 0x0000040000047882 */ /* 0x000fce0000000000 */
[----:B------:R-:W2:Y:S01]  /*0290*/  LDC.64 R2, c[0x0][0x388] ;  /* 0x0000e200ff027b82 */ /* 0x000ea20000000a00 */
[----:B-1----:R-:W-:Y:S01]  /*02a0*/  ULEA UR4, UR5, UR4, 0x18 ;  /* 0x0000000405047291 */ /* 0x002fe2000f8ec0ff */
[----:B--2---:R-:W-:-:S08]  /*02b0*/  IMAD.WIDE.U32 R2, R11, 0x4, R2 ;  /* 0x000000040b027825 */ /* 0x004fd000078e0002 */
[----:B0-----:R-:W0:Y:S04]  /*02c0*/  LDS R5, [UR4] ;  /* 0x00000004ff057984 */ /* 0x001e280008000800 */
[----:B0-----:R-:W-:Y:S01]  /*02d0*/  STG.E desc[UR6][R2.64], R5 ;  /* 0x0000000502007986 */ /* 0x001fe2000c101906 */
[----:B------:R-:W-:Y:S05]  /*02e0*/  EXIT ;  /* 0x000000000000794d */ /* 0x000fea0003800000 */
.L_x_2:
[----:B------:R-:W-:-:S00]  /*02f0*/  BRA `(.L_x_2) ;  /* 0xfffffffc00fc7947 */ /* 0x000fc0000383ffff */
[----:B------:R-:W-:-:S00]  /*0300*/  NOP ;  /* 0x0000000000007918 */ /* 0x000fc00000000000 */
[----:B------:R-:W-:-:S00]  /*0310*/  NOP ;  /* 0x0000000000007918 */ /* 0x000fc00000000000 */
[----:B------:R-:W-:-:S00]  /*0320*/  NOP ;  /* 0x0000000000007918 */ /* 0x000fc00000000000 */
[----:B------:R-:W-:-:S00]  /*0330*/  NOP ;  /* 0x0000000000007918 */ /* 0x000fc00000000000 */
[----:B------:R-:W-:-:S00]  /*0340*/  NOP ;  /* 0x0000000000007918 */ /* 0x000fc00000000000 */
[----:B------:R-:W-:-:S00]  /*0350*/  NOP ;  /* 0x0000000000007918 */ /* 0x000fc00000000000 */
[----:B------:R-:W-:-:S00]  /*0360*/  NOP ;  /* 0x0000000000007918 */ /* 0x000fc00000000000 */
[----:B------:R-:W-:-:S00]  /*0370*/  NOP ;  /* 0x0000000000007918 */ /* 0x000fc00000000000 */
.L_x_3:


//--------------------- .nv.shared._Z16reduce_kernel_v2ILi32ELi2EEvPfS0_ --------------------------
	.section	.nv.shared._Z16reduce_kernel_v2ILi32ELi2EEvPfS0_,"aw",@nobits
	.sectionflags	@""
	.align	4
.nv.shared._Z16reduce_kernel_v2ILi32ELi2EEvPfS0_:
	.zero		1152


//--------------------- .nv.shared.reserved.0     --------------------------
	.section	.nv.shared.reserved.0,"aw",@nobits
	.weak		__nv_reservedSMEM_offset_0_alias
	.size		__nv_reservedSMEM_offset_0_alias, 0, 64
	.other		__nv_reservedSMEM_offset_0_alias,@"STO_CUDA_RESERVED_SHARED STV_DEFAULT"
__nv_reservedSMEM_offset_0_alias:
	.zero		0
	.zero		64


//--------------------- .nv.constant0._Z16reduce_kernel_v2ILi32ELi2EEvPfS0_ --------------------------
	.section	.nv.constant0._Z16reduce_kernel_v2ILi32ELi2EEvPfS0_,"a",@progbits
	.sectionflags	@""
	.align	4
.nv.constant0._Z16reduce_kernel_v2ILi32ELi2EEvPfS0_:
	.zero		912


//--------------------- SYMBOLS --------------------------

	.type		.nv.reservedSmem.offset0,@object
	.size		.nv.reservedSmem.offset0,0x4
	.type		.nv.reservedSmem.cap,@object
	.size		.nv.reservedSmem.cap,0x4
